	.headerflags	@"EF_CUDA_TEXMODE_UNIFIED EF_CUDA_64BIT_ADDRESS EF_CUDA_ACCELERATORS EF_CUDA_SM90 EF_CUDA_VIRTUAL_SM(EF_CUDA_SM90)"
	.elftype	@"ET_EXEC"


//--------------------- .nv.info                  --------------------------
	.section	.nv.info,"",@"SHT_CUDA_INFO"
	.align	4


	//----- nvinfo : EIATTR_REGCOUNT
	.align		4
        /*0000*/ 	.byte	0x04, 0x2f
        /*0002*/ 	.short	(.L_3 - .L_2)
	.align		4
.L_2:
        /*0004*/ 	.word	index@(triton_poi_fused__native_batch_norm_legit_no_training__unsafe_index_relu_23)
        /*0008*/ 	.word	0x00000020


	//----- nvinfo : EIATTR_MIN_STACK_SIZE
	.align		4
.L_3:
        /*000c*/ 	.byte	0x04, 0x12
        /*000e*/ 	.short	(.L_5 - .L_4)
	.align		4
.L_4:
        /*0010*/ 	.word	index@(triton_poi_fused__native_batch_norm_legit_no_training__unsafe_index_relu_23)
        /*0014*/ 	.word	0x00000000


	//----- nvinfo : EIATTR_FRAME_SIZE
	.align		4
.L_5:
        /*0018*/ 	.byte	0x04, 0x11
        /*001a*/ 	.short	(.L_7 - .L_6)
	.align		4
.L_6:
        /*001c*/ 	.word	index@(triton_poi_fused__native_batch_norm_legit_no_training__unsafe_index_relu_23)
        /*0020*/ 	.word	0x00000000


	//----- nvinfo : EIATTR_MIN_STACK_SIZE
	.align		4
.L_7:
        /*0024*/ 	.byte	0x04, 0x12
        /*0026*/ 	.short	(.L_9 - .L_8)
	.align		4
.L_8:
        /*0028*/ 	.word	index@(triton_poi_fused__native_batch_norm_legit_no_training__unsafe_index_relu_23)
        /*002c*/ 	.word	0x00000000
.L_9:


//--------------------- .nv.info.triton_poi_fused__native_batch_norm_legit_no_training__unsafe_index_relu_23 --------------------------
	.section	.nv.info.triton_poi_fused__native_batch_norm_legit_no_training__unsafe_index_relu_23,"",@"SHT_CUDA_INFO"
	.sectionflags	@""
	.align	4


	//----- nvinfo : EIATTR_CUDA_API_VERSION
	.align		4
        /*0000*/ 	.byte	0x04, 0x37
        /*0002*/ 	.short	(.L_11 - .L_10)
.L_10:
        /*0004*/ 	.word	0x0000007c


	//----- nvinfo : EIATTR_KPARAM_INFO
	.align		4
.L_11:
        /*0008*/ 	.byte	0x04, 0x17
        /*000a*/ 	.short	(.L_13 - .L_12)
.L_12:
        /*000c*/ 	.word	0x00000000
        /*0010*/ 	.short	0x0007
        /*0012*/ 	.short	0x0038
        /*0014*/ 	.byte	0x00, 0xf0, 0x11, 0x00


	//----- nvinfo : EIATTR_KPARAM_INFO
	.align		4
.L_13:
        /*0018*/ 	.byte	0x04, 0x17
        /*001a*/ 	.short	(.L_15 - .L_14)
.L_14:
        /*001c*/ 	.word	0x00000000
        /*0020*/ 	.short	0x0006
        /*0022*/ 	.short	0x0030
        /*0024*/ 	.byte	0x00, 0xf4, 0x21, 0x00


	//----- nvinfo : EIATTR_KPARAM_INFO
	.align		4
.L_15:
        /*0028*/ 	.byte	0x04, 0x17
        /*002a*/ 	.short	(.L_17 - .L_16)
.L_16:
        /*002c*/ 	.word	0x00000000
        /*0030*/ 	.short	0x0005
        /*0032*/ 	.short	0x0028
        /*0034*/ 	.byte	0x00, 0xf4, 0x21, 0x00


	//----- nvinfo : EIATTR_KPARAM_INFO
	.align		4
.L_17:
        /*0038*/ 	.byte	0x04, 0x17
        /*003a*/ 	.short	(.L_19 - .L_18)
.L_18:
        /*003c*/ 	.word	0x00000000
        /*0040*/ 	.short	0x0004
        /*0042*/ 	.short	0x0020
        /*0044*/ 	.byte	0x00, 0xf4, 0x21, 0x00


	//----- nvinfo : EIATTR_KPARAM_INFO
	.align		4
.L_19:
        /*0048*/ 	.byte	0x04, 0x17
        /*004a*/ 	.short	(.L_21 - .L_20)
.L_20:
        /*004c*/ 	.word	0x00000000
        /*0050*/ 	.short	0x0003
        /*0052*/ 	.short	0x0018
        /*0054*/ 	.byte	0x00, 0xf4, 0x21, 0x00


	//----- nvinfo : EIATTR_KPARAM_INFO
	.align		4
.L_21:
        /*0058*/ 	.byte	0x04, 0x17
        /*005a*/ 	.short	(.L_23 - .L_22)
.L_22:
        /*005c*/ 	.word	0x00000000
        /*0060*/ 	.short	0x0002
        /*0062*/ 	.short	0x0010
        /*0064*/ 	.byte	0x00, 0xf4, 0x21, 0x00


	//----- nvinfo : EIATTR_KPARAM_INFO
	.align		4
.L_23:
        /*0068*/ 	.byte	0x04, 0x17
        /*006a*/ 	.short	(.L_25 - .L_24)
.L_24:
        /*006c*/ 	.word	0x00000000
        /*0070*/ 	.short	0x0001
        /*0072*/ 	.short	0x0008
        /*0074*/ 	.byte	0x00, 0xf4, 0x21, 0x00


	//----- nvinfo : EIATTR_KPARAM_INFO
	.align		4
.L_25:
        /*0078*/ 	.byte	0x04, 0x17
        /*007a*/ 	.short	(.L_27 - .L_26)
.L_26:
        /*007c*/ 	.word	0x00000000
        /*0080*/ 	.short	0x0000
        /*0082*/ 	.short	0x0000
        /*0084*/ 	.byte	0x00, 0xf4, 0x21, 0x00


	//----- nvinfo : EIATTR_SPARSE_MMA_MASK
	.align		4
.L_27:
        /*0088*/ 	.byte	0x03, 0x50
        /*008a*/ 	.short	0x0000


	//----- nvinfo : EIATTR_MAXREG_COUNT
	.align		4
        /*008c*/ 	.byte	0x03, 0x1b
        /*008e*/ 	.short	0x00ff


	//----- nvinfo : EIATTR_EXIT_INSTR_OFFSETS
	.align		4
        /*0090*/ 	.byte	0x04, 0x1c
        /*0092*/ 	.short	(.L_29 - .L_28)


	//   ....[0]....
.L_28:
        /*0094*/ 	.word	0x00000c20


	//----- nvinfo : EIATTR_REQNTID
	.align		4
.L_29:
        /*0098*/ 	.byte	0x04, 0x10
        /*009a*/ 	.short	(.L_31 - .L_30)
.L_30:
        /*009c*/ 	.word	0x00000080
        /*00a0*/ 	.word	0x00000001
        /*00a4*/ 	.word	0x00000001


	//----- nvinfo : EIATTR_CBANK_PARAM_SIZE
	.align		4
.L_31:
        /*00a8*/ 	.byte	0x03, 0x19
        /*00aa*/ 	.short	0x003c


	//----- nvinfo : EIATTR_PARAM_CBANK
	.align		4
        /*00ac*/ 	.byte	0x04, 0x0a
        /*00ae*/ 	.short	(.L_33 - .L_32)
	.align		4
.L_32:
        /*00b0*/ 	.word	index@(.nv.constant0.triton_poi_fused__native_batch_norm_legit_no_training__unsafe_index_relu_23)
        /*00b4*/ 	.short	0x0210
        /*00b6*/ 	.short	0x003c


	//----- nvinfo : EIATTR_SW_WAR
	.align		4
.L_33:
        /*00b8*/ 	.byte	0x04, 0x36
        /*00ba*/ 	.short	(.L_35 - .L_34)
.L_34:
        /*00bc*/ 	.word	0x00000008
.L_35:


//--------------------- .nv.callgraph             --------------------------
	.section	.nv.callgraph,"",@"SHT_CUDA_CALLGRAPH"
	.align	4
	.sectionentsize	8
	.align		4
        /*0000*/ 	.word	0x00000000
	.align		4
        /*0004*/ 	.word	0xffffffff
	.align		4
        /*0008*/ 	.word	0x00000000
	.align		4
        /*000c*/ 	.word	0xfffffffe
	.align		4
        /*0010*/ 	.word	0x00000000
	.align		4
        /*0014*/ 	.word	0xfffffffd
	.align		4
        /*0018*/ 	.word	0x00000000
	.align		4
        /*001c*/ 	.word	0xfffffffc


//--------------------- .nv.constant4             --------------------------
	.section	.nv.constant4,"a",@progbits
	.align	8
	.align		8
.nv.constant4:
        /*0000*/ 	.dword	_$_str
	.align		8
        /*0008*/ 	.dword	_$_str_$_2


//--------------------- .text.triton_poi_fused__native_batch_norm_legit_no_training__unsafe_index_relu_23 --------------------------
	.section	.text.triton_poi_fused__native_batch_norm_legit_no_training__unsafe_index_relu_23,"ax",@progbits
	.align	128
        .global         triton_poi_fused__native_batch_norm_legit_no_training__unsafe_index_relu_23
        .type           triton_poi_fused__native_batch_norm_legit_no_training__unsafe_index_relu_23,@function
        .size           triton_poi_fused__native_batch_norm_legit_no_training__unsafe_index_relu_23,(.L_x_1 - triton_poi_fused__native_batch_norm_legit_no_training__unsafe_index_relu_23)
        .other          triton_poi_fused__native_batch_norm_legit_no_training__unsafe_index_relu_23,@"STO_CUDA_ENTRY STV_DEFAULT"
triton_poi_fused__native_batch_norm_legit_no_training__unsafe_index_relu_23:
.text.triton_poi_fused__native_batch_norm_legit_no_training__unsafe_index_relu_23:
[----:B------:R-:W-:Y:S01]  /*0000*/  LDC R1, c[0x0][0x28] ;  /* 0x00000a00ff017b82 */ /* 0x000fe20000000800 */
[----:B------:R-:W1:Y:S07]  /*0010*/  S2R R0, SR_TID.X ;  /* 0x0000000000007919 */ /* 0x000e6e0000002100 */
[----:B------:R-:W2:Y:S01]  /*0020*/  LDC.64 R8, c[0x0][0x210] ;  /* 0x00008400ff087b82 */ /* 0x000ea20000000a00 */
[----:B------:R-:W-:Y:S01]  /*0030*/  ULDC.64 UR4, c[0x0][0x208] ;  /* 0x0000820000047ab9 */ /* 0x000fe20000000a00 */
[----:B------:R-:W-:Y:S01]  /*0040*/  ULDC.64 UR6, c[0x0][0x218] ;  /* 0x0000860000067ab9 */ /* 0x000fe20000000a00 */
[----:B------:R-:W3:Y:S01]  /*0050*/  S2R R5, SR_CTAID.X ;  /* 0x0000000000057919 */ /* 0x000ee20000002500 */
[----:B-1----:R-:W-:Y:S01]  /*0060*/  IMAD.SHL.U32 R0, R0, 0x4, RZ ;  /* 0x0000000400007824 */ /* 0x002fe200078e00ff */
[----:B---3--:R-:W-:-:S04]  /*0070*/  SHF.R.S32.HI R2, RZ, 0x15, R5 ;  /* 0x00000015ff027819 */ /* 0x008fc80000011405 */
[----:B------:R-:W-:-:S05]  /*0080*/  LOP3.LUT R0, R0, 0x1fc, RZ, 0xc0, !PT ;  /* 0x000001fc00007812 */ /* 0x000fca00078ec0ff */
[----:B------:R-:W-:Y:S01]  /*0090*/  IMAD R5, R5, 0x400, R0 ;  /* 0x0000040005057824 */ /* 0x000fe200078e0200 */
[----:B------:R-:W-:-:S03]  /*00a0*/  SGXT R0, R2, 0x1 ;  /* 0x000000010200781a */ /* 0x000fc60000000200 */
[----:B------:R-:W-:Y:S01]  /*00b0*/  VIADD R13, R5, 0x200 ;  /* 0x00000200050d7836 */ /* 0x000fe20000000000 */
[----:B------:R-:W-:-:S04]  /*00c0*/  SHF.R.S32.HI R2, RZ, 0x1f, R5 ;  /* 0x0000001fff027819 */ /* 0x000fc80000011405 */
[----:B------:R-:W-:Y:S02]  /*00d0*/  LEA.HI R4, R2, R5, RZ, 0x6 ;  /* 0x0000000502047211 */ /* 0x000fe400078f30ff */
[----:B------:R-:W-:Y:S02]  /*00e0*/  LEA.HI R3, R0, R13, RZ, 0x6 ;  /* 0x0000000d00037211 */ /* 0x000fe400078f30ff */
[----:B------:R-:W-:Y:S02]  /*00f0*/  SHF.R.S32.HI R2, RZ, 0x6, R4 ;  /* 0x00000006ff027819 */ /* 0x000fe40000011404 */
[----:B------:R-:W-:Y:S02]  /*0100*/  SHF.R.S32.HI R3, RZ, 0x6, R3 ;  /* 0x00000006ff037819 */ /* 0x000fe40000011403 */
[----:B------:R-:W-:Y:S02]  /*0110*/  LEA.HI R6, R2, R2, RZ, 0x6 ;  /* 0x0000000202067211 */ /* 0x000fe400078f30ff */
[----:B------:R-:W-:-:S02]  /*0120*/  LEA.HI R10, R3, R3, RZ, 0x6 ;  /* 0x00000003030a7211 */ /* 0x000fc400078f30ff */
[----:B------:R-:W-:Y:S02]  /*0130*/  LOP3.LUT R7, R6, 0xffffffc0, RZ, 0xc0, !PT ;  /* 0xffffffc006077812 */ /* 0x000fe400078ec0ff */
[----:B------:R-:W-:-:S03]  /*0140*/  LOP3.LUT R10, R10, 0xffffffc0, RZ, 0xc0, !PT ;  /* 0xffffffc00a0a7812 */ /* 0x000fc600078ec0ff */
[----:B------:R-:W-:Y:S02]  /*0150*/  IMAD.IADD R7, R2, 0x1, -R7 ;  /* 0x0000000102077824 */ /* 0x000fe400078e0a07 */
[----:B------:R-:W-:Y:S02]  /*0160*/  IMAD.IADD R11, R3, 0x1, -R10 ;  /* 0x00000001030b7824 */ /* 0x000fe400078e0a0a */
[----:B--2---:R-:W-:-:S04]  /*0170*/  IMAD.WIDE R2, R7, 0x8, R8 ;  /* 0x0000000807027825 */ /* 0x004fc800078e0208 */
[----:B------:R-:W-:Y:S01]  /*0180*/  IMAD.WIDE R6, R11, 0x8, R8 ;  /* 0x000000080b067825 */ /* 0x000fe200078e0208 */
[----:B------:R-:W-:Y:S01]  /*0190*/  LOP3.LUT R4, R4, 0xffffffc0, RZ, 0xc0, !PT ;  /* 0xffffffc004047812 */ /* 0x000fe200078ec0ff */
[----:B------:R-:W2:Y:S04]  /*01a0*/  LDG.E.EL.64 R2, desc[UR4][R2.64] ;  /* 0x0000000402027981 */ /* 0x000ea8000c2e1b00 */
[----:B------:R-:W3:Y:S01]  /*01b0*/  LDG.E.EL.64 R6, desc[UR4][R6.64] ;  /* 0x0000000406067981 */ /* 0x000ee2000c2e1b00 */
[----:B------:R-:W-:-:S04]  /*01c0*/  IMAD.IADD R17, R5, 0x1, -R4 ;  /* 0x0000000105117824 */ /* 0x000fc800078e0a04 */
[----:B------:R-:W-:-:S06]  /*01d0*/  IMAD.WIDE R16, R17, 0x8, R8 ;  /* 0x0000000811107825 */ /* 0x000fcc00078e0208 */
[----:B------:R-:W4:Y:S01]  /*01e0*/  LDG.E.EL.128 R16, desc[UR4][R16.64] ;  /* 0x0000000410107981 */ /* 0x000f22000c2e1d00 */
[----:B------:R-:W-:-:S05]  /*01f0*/  VIADD R11, R5, 0x2 ;  /* 0x00000002050b7836 */ /* 0x000fca0000000000 */
[----:B------:R-:W-:-:S04]  /*0200*/  LEA.HI R4, R0, R11, RZ, 0x6 ;  /* 0x0000000b00047211 */ /* 0x000fc800078f30ff */
[----:B------:R-:W-:-:S05]  /*0210*/  LOP3.LUT R4, R4, 0xffffffc0, RZ, 0xc0, !PT ;  /* 0xffffffc004047812 */ /* 0x000fca00078ec0ff */
[----:B------:R-:W-:-:S04]  /*0220*/  IMAD.IADD R11, R11, 0x1, -R4 ;  /* 0x000000010b0b7824 */ /* 0x000fc800078e0a04 */
[----:B------:R-:W-:-:S06]  /*0230*/  IMAD.WIDE R8, R11, 0x8, R8 ;  /* 0x000000080b087825 */ /* 0x000fcc00078e0208 */
[----:B------:R-:W5:Y:S01]  /*0240*/  LDG.E.EL.128 R8, desc[UR4][R8.64] ;  /* 0x0000000408087981 */ /* 0x000f62000c2e1d00 */
[C---:B------:R-:W-:Y:S02]  /*0250*/  LEA.HI R13, R0.reuse, R13, RZ, 0xc ;  /* 0x0000000d000d7211 */ /* 0x040fe400078f60ff */
[----:B------:R-:W-:Y:S02]  /*0260*/  LEA.HI R0, R0, R5, RZ, 0xc ;  /* 0x0000000500007211 */ /* 0x000fe400078f60ff */
[----:B------:R-:W-:Y:S02]  /*0270*/  SHF.R.S32.HI R13, RZ, 0xc, R13 ;  /* 0x0000000cff0d7819 */ /* 0x000fe4000001140d */
[----:B------:R-:W-:Y:S02]  /*0280*/  SHF.R.S32.HI R0, RZ, 0xc, R0 ;  /* 0x0000000cff007819 */ /* 0x000fe40000011400 */
[----:B--2---:R-:W-:Y:S02]  /*0290*/  SHF.R.U32.HI R21, RZ, 0x1a, R3 ;  /* 0x0000001aff157819 */ /* 0x004fe40000011603 */
[----:B---3--:R-:W-:-:S02]  /*02a0*/  SHF.R.U32.HI R15, RZ, 0x1a, R7 ;  /* 0x0000001aff0f7819 */ /* 0x008fc40000011607 */
[----:B------:R-:W-:Y:S02]  /*02b0*/  LOP3.LUT R21, R21, 0x20, RZ, 0xc0, !PT ;  /* 0x0000002015157812 */ /* 0x000fe400078ec0ff */
[----:B------:R-:W-:Y:S02]  /*02c0*/  LOP3.LUT R15, R15, 0x20, RZ, 0xc0, !PT ;  /* 0x000000200f0f7812 */ /* 0x000fe400078ec0ff */
[----:B------:R-:W-:Y:S02]  /*02d0*/  IADD3 R2, P0, R2, R21, RZ ;  /* 0x0000001502027210 */ /* 0x000fe40007f1e0ff */
[----:B------:R-:W-:Y:S02]  /*02e0*/  IADD3 R22, P1, R6, R15, RZ ;  /* 0x0000000f06167210 */ /* 0x000fe40007f3e0ff */
[----:B------:R-:W-:Y:S01]  /*02f0*/  LEA.HI R6, R0, R0, RZ, 0x7 ;  /* 0x0000000000067211 */ /* 0x000fe200078f38ff */
[----:B------:R-:W-:Y:S01]  /*0300*/  IMAD.X R3, RZ, RZ, R3, P0 ;  /* 0x000000ffff037224 */ /* 0x000fe200000e0603 */
[----:B----4-:R-:W-:Y:S01]  /*0310*/  SHF.R.U32.HI R23, RZ, 0x18, R19 ;  /* 0x00000018ff177819 */ /* 0x010fe20000011613 */
[----:B------:R-:W-:Y:S01]  /*0320*/  IMAD.X R21, RZ, RZ, R7, P1 ;  /* 0x000000ffff157224 */ /* 0x000fe200008e0607 */
[----:B------:R-:W-:-:S02]  /*0330*/  LEA R4, P1, R18, UR6, 0x2 ;  /* 0x0000000612047c11 */ /* 0x000fc4000f8210ff */
[----:B------:R-:W-:Y:S02]  /*0340*/  LEA R14, P0, R16, UR6, 0x2 ;  /* 0x00000006100e7c11 */ /* 0x000fe4000f8010ff */
[----:B------:R-:W-:Y:S02]  /*0350*/  LEA.HI.X R12, R18, UR7, R19, 0x2, P1 ;  /* 0x00000007120c7c11 */ /* 0x000fe400088f1413 */
[----:B------:R-:W1:Y:S01]  /*0360*/  LDC.64 R18, c[0x0][0x228] ;  /* 0x00008a00ff127b82 */ /* 0x000e620000000a00 */
[--C-:B------:R-:W-:Y:S02]  /*0370*/  SHF.R.U32.HI R7, RZ, 0x18, R17.reuse ;  /* 0x00000018ff077819 */ /* 0x100fe40000011611 */
[----:B------:R-:W-:Y:S01]  /*0380*/  LEA.HI.X R15, R16, UR7, R17, 0x2, P0 ;  /* 0x00000007100f7c11 */ /* 0x000fe200080f1411 */
[C---:B------:R-:W-:Y:S01]  /*0390*/  IMAD.SHL.U32 R17, R2.reuse, 0x80, RZ ;  /* 0x0000008002117824 */ /* 0x040fe200078e00ff */
[----:B------:R-:W-:Y:S02]  /*03a0*/  LOP3.LUT R7, R7, 0x80, RZ, 0xc0, !PT ;  /* 0x0000008007077812 */ /* 0x000fe400078ec0ff */
[----:B------:R-:W-:-:S02]  /*03b0*/  SHF.L.U64.HI R20, R2, 0x7, R3 ;  /* 0x0000000702147819 */ /* 0x000fc40000010203 */
[----:B------:R-:W-:Y:S02]  /*03c0*/  LOP3.LUT R3, R6, 0xffffff80, RZ, 0xc0, !PT ;  /* 0xffffff8006037812 */ /* 0x000fe400078ec0ff */
[C---:B------:R-:W-:Y:S01]  /*03d0*/  SHF.L.U64.HI R21, R22.reuse, 0x7, R21 ;  /* 0x0000000716157819 */ /* 0x040fe20000010215 */
[----:B------:R-:W-:Y:S01]  /*03e0*/  IMAD.SHL.U32 R22, R22, 0x80, RZ ;  /* 0x0000008016167824 */ /* 0x000fe200078e00ff */
[-C--:B------:R-:W-:Y:S01]  /*03f0*/  IADD3 R2, P0, P1, R17, R14.reuse, R7 ;  /* 0x0000000e11027210 */ /* 0x080fe2000791e007 */
[C---:B------:R-:W-:Y:S01]  /*0400*/  IMAD.IADD R6, R0.reuse, 0x1, -R3 ;  /* 0x0000000100067824 */ /* 0x040fe200078e0a03 */
[----:B------:R-:W-:Y:S01]  /*0410*/  LOP3.LUT R23, R23, 0x80, RZ, 0xc0, !PT ;  /* 0x0000008017177812 */ /* 0x000fe200078ec0ff */
[----:B------:R-:W-:Y:S01]  /*0420*/  IMAD.SHL.U32 R0, R0, 0x400, RZ ;  /* 0x0000040000007824 */ /* 0x000fe200078e00ff */
[----:B------:R-:W-:Y:S02]  /*0430*/  IADD3.X R3, R20, R15, RZ, P0, P1 ;  /* 0x0000000f14037210 */ /* 0x000fe400007e24ff */
[----:B------:R-:W-:-:S02]  /*0440*/  IADD3 R14, P4, P5, R22, R14, R7 ;  /* 0x0000000e160e7210 */ /* 0x000fc40007d9e007 */
[----:B------:R-:W-:Y:S01]  /*0450*/  LEA.HI R7, R13, R13, RZ, 0x7 ;  /* 0x0000000d0d077211 */ /* 0x000fe200078f38ff */
[----:B------:R-:W-:Y:S01]  /*0460*/  IMAD.WIDE R2, R0, 0x4, R2 ;  /* 0x0000000400027825 */ /* 0x000fe200078e0202 */
[----:B------:R-:W-:Y:S02]  /*0470*/  IADD3 R26, P2, P3, R17, R4, R23 ;  /* 0x00000004111a7210 */ /* 0x000fe40007b5e017 */
[----:B------:R-:W-:Y:S01]  /*0480*/  LOP3.LUT R7, R7, 0xffffff80, RZ, 0xc0, !PT ;  /* 0xffffff8007077812 */ /* 0x000fe200078ec0ff */
[----:B-1----:R-:W-:Y:S01]  /*0490*/  IMAD.WIDE R24, R6, 0x4, R18 ;  /* 0x0000000406187825 */ /* 0x002fe200078e0212 */
[----:B------:R-:W-:Y:S01]  /*04a0*/  IADD3.X R27, R20, R12, RZ, P2, P3 ;  /* 0x0000000c141b7210 */ /* 0x000fe200017e64ff */
[----:B------:R-:W2:Y:S01]  /*04b0*/  LDG.E.EL R3, desc[UR4][R2.64] ;  /* 0x0000000402037981 */ /* 0x000ea2000c2e1900 */
[----:B------:R-:W-:Y:S01]  /*04c0*/  IADD3 R16, P1, P0, R22, R4, R23 ;  /* 0x0000000416107210 */ /* 0x000fe2000783e017 */
[----:B------:R-:W-:Y:S02]  /*04d0*/  IMAD.IADD R7, R13, 0x1, -R7 ;  /* 0x000000010d077824 */ /* 0x000fe400078e0a07 */
[----:B------:R-:W-:Y:S01]  /*04e0*/  IMAD.WIDE R26, R0, 0x4, R26 ;  /* 0x00000004001a7825 */ /* 0x000fe200078e021a */
[----:B------:R1:W3:Y:S03]  /*04f0*/  LDG.E.EL R2, desc[UR4][R24.64] ;  /* 0x0000000418027981 */ /* 0x0002e6000c2e1900 */
[----:B------:R-:W-:Y:S01]  /*0500*/  IMAD.WIDE R18, R7, 0x4, R18 ;  /* 0x0000000407127825 */ /* 0x000fe200078e0212 */
[----:B-----5:R-:W-:Y:S01]  /*0510*/  LEA R23, P3, R10, UR6, 0x2 ;  /* 0x000000060a177c11 */ /* 0x020fe2000f8610ff */
[----:B------:R4:W5:Y:S04]  /*0520*/  LDG.E.EL R4, desc[UR4][R26.64] ;  /* 0x000000041a047981 */ /* 0x000968000c2e1900 */
[----:B------:R-:W2:Y:S01]  /*0530*/  LDG.E.EL R18, desc[UR4][R18.64] ;  /* 0x0000000412127981 */ /* 0x000ea2000c2e1900 */
[----:B-1----:R-:W-:-:S02]  /*0540*/  LEA R24, P2, R8, UR6, 0x2 ;  /* 0x0000000608187c11 */ /* 0x002fc4000f8410ff */
[--C-:B------:R-:W-:Y:S02]  /*0550*/  SHF.R.U32.HI R25, RZ, 0x18, R9.reuse ;  /* 0x00000018ff197819 */ /* 0x100fe40000011609 */
[----:B----4-:R-:W-:Y:S02]  /*0560*/  LEA.HI.X R26, R8, UR7, R9, 0x2, P2 ;  /* 0x00000007081a7c11 */ /* 0x010fe400090f1409 */
[----:B------:R-:W-:Y:S02]  /*0570*/  LOP3.LUT R25, R25, 0x80, RZ, 0xc0, !PT ;  /* 0x0000008019197812 */ /* 0x000fe400078ec0ff */
[--C-:B------:R-:W-:Y:S02]  /*0580*/  SHF.R.U32.HI R9, RZ, 0x18, R11.reuse ;  /* 0x00000018ff097819 */ /* 0x100fe4000001160b */
[----:B------:R-:W-:Y:S02]  /*0590*/  LEA.HI.X R10, R10, UR7, R11, 0x2, P3 ;  /* 0x000000070a0a7c11 */ /* 0x000fe400098f140b */
[----:B------:R-:W-:-:S02]  /*05a0*/  IADD3 R8, P3, P2, R17, R24, R25 ;  /* 0x0000001811087210 */ /* 0x000fc40007a7e019 */
[----:B------:R-:W-:Y:S02]  /*05b0*/  LOP3.LUT R11, R9, 0x80, RZ, 0xc0, !PT ;  /* 0x00000080090b7812 */ /* 0x000fe400078ec0ff */
[C---:B------:R-:W-:Y:S02]  /*05c0*/  IADD3.X R9, R20.reuse, R26, RZ, P3, P2 ;  /* 0x0000001a14097210 */ /* 0x040fe40001fe44ff */
[----:B------:R-:W-:Y:S02]  /*05d0*/  IADD3 R28, P2, P3, R17, R23, R11 ;  /* 0x00000017111c7210 */ /* 0x000fe40007b5e00b */
[----:B------:R-:W-:Y:S02]  /*05e0*/  IADD3.X R15, R21, R15, RZ, P4, P5 ;  /* 0x0000000f150f7210 */ /* 0x000fe400027ea4ff */
[----:B------:R-:W-:Y:S02]  /*05f0*/  IADD3.X R29, R20, R10, RZ, P2, P3 ;  /* 0x0000000a141d7210 */ /* 0x000fe400017e64ff */
[----:B------:R-:W-:-:S02]  /*0600*/  IADD3 R24, P4, P5, R22, R24, R25 ;  /* 0x0000001816187210 */ /* 0x000fc40007d9e019 */
[----:B------:R-:W-:Y:S02]  /*0610*/  IADD3 R20, P2, P3, R22, R23, R11 ;  /* 0x0000001716147210 */ /* 0x000fe40007b5e00b */
[----:B------:R-:W1:Y:S01]  /*0620*/  LDC.64 R22, c[0x0][0x220] ;  /* 0x00008800ff167b82 */ /* 0x000e620000000a00 */
[C---:B------:R-:W-:Y:S01]  /*0630*/  IMAD.WIDE R8, R0.reuse, 0x4, R8 ;  /* 0x0000000400087825 */ /* 0x040fe200078e0208 */
[C---:B------:R-:W-:Y:S02]  /*0640*/  IADD3.X R17, R21.reuse, R12, RZ, P1, P0 ;  /* 0x0000000c15117210 */ /* 0x040fe40000fe04ff */
[C---:B------:R-:W-:Y:S01]  /*0650*/  IADD3.X R25, R21.reuse, R26, RZ, P4, P5 ;  /* 0x0000001a15197210 */ /* 0x040fe200027ea4ff */
[----:B------:R-:W-:Y:S01]  /*0660*/  IMAD.WIDE R28, R0, 0x4, R28 ;  /* 0x00000004001c7825 */ /* 0x000fe200078e021c */
[----:B------:R-:W-:Y:S01]  /*0670*/  IADD3.X R21, R21, R10, RZ, P2, P3 ;  /* 0x0000000a15157210 */ /* 0x000fe200017e64ff */
[----:B------:R4:W5:Y:S01]  /*0680*/  LDG.E.EL R0, desc[UR4][R8.64] ;  /* 0x0000000408007981 */ /* 0x000962000c2e1900 */
[----:B------:R-:W1:Y:S01]  /*0690*/  LDC.64 R10, c[0x0][0x238] ;  /* 0x00008e00ff0a7b82 */ /* 0x000e620000000a00 */
[----:B------:R-:W-:-:S02]  /*06a0*/  IMAD.SHL.U32 R13, R13, 0x400, RZ ;  /* 0x000004000d0d7824 */ /* 0x000fc400078e00ff */
[----:B------:R-:W5:Y:S05]  /*06b0*/  LDG.E.EL R28, desc[UR4][R28.64] ;  /* 0x000000041c1c7981 */ /* 0x000f6a000c2e1900 */
[----:B----4-:R-:W4:Y:S01]  /*06c0*/  LDC.64 R8, c[0x0][0x230] ;  /* 0x00008c00ff087b82 */ /* 0x010f220000000a00 */
[----:B------:R-:W-:-:S04]  /*06d0*/  IMAD.WIDE R14, R13, 0x4, R14 ;  /* 0x000000040d0e7825 */ /* 0x000fc800078e020e */
[----:B-1----:R-:W-:-:S05]  /*06e0*/  IMAD.WIDE R26, R6, 0x4, R22 ;  /* 0x00000004061a7825 */ /* 0x002fca00078e0216 */
[----:B------:R4:W5:Y:S01]  /*06f0*/  LDG.E.EL R12, desc[UR4][R26.64] ;  /* 0x000000041a0c7981 */ /* 0x000962000c2e1900 */
[----:B------:R-:W-:-:S04]  /*0700*/  IMAD.WIDE R22, R7, 0x4, R22 ;  /* 0x0000000407167825 */ /* 0x000fc800078e0216 */
[C---:B------:R-:W-:Y:S02]  /*0710*/  IMAD.WIDE R16, R13.reuse, 0x4, R16 ;  /* 0x000000040d107825 */ /* 0x040fe400078e0210 */
[----:B------:R-:W5:Y:S02]  /*0720*/  LDG.E.EL R22, desc[UR4][R22.64] ;  /* 0x0000000416167981 */ /* 0x000f64000c2e1900 */
[C---:B------:R-:W-:Y:S02]  /*0730*/  IMAD.WIDE R24, R13.reuse, 0x4, R24 ;  /* 0x000000040d187825 */ /* 0x040fe400078e0218 */
[----:B------:R-:W5:Y:S02]  /*0740*/  LDG.E.EL R17, desc[UR4][R16.64] ;  /* 0x0000000410117981 */ /* 0x000f64000c2e1900 */
[----:B------:R-:W-:Y:S02]  /*0750*/  IMAD.WIDE R20, R13, 0x4, R20 ;  /* 0x000000040d147825 */ /* 0x000fe400078e0214 */
[----:B------:R1:W5:Y:S02]  /*0760*/  LDG.E.EL R13, desc[UR4][R14.64] ;  /* 0x000000040e0d7981 */ /* 0x000364000c2e1900 */
[----:B----4-:R-:W-:-:S02]  /*0770*/  IMAD.WIDE R26, R6, 0x4, R8 ;  /* 0x00000004061a7825 */ /* 0x010fc400078e0208 */
[----:B------:R-:W4:Y:S02]  /*0780*/  LDG.E.EL R25, desc[UR4][R24.64] ;  /* 0x0000000418197981 */ /* 0x000f24000c2e1900 */
[C---:B------:R-:W-:Y:S02]  /*0790*/  IMAD.WIDE R8, R7.reuse, 0x4, R8 ;  /* 0x0000000407087825 */ /* 0x040fe400078e0208 */
[----:B------:R-:W4:Y:S02]  /*07a0*/  LDG.E.EL R21, desc[UR4][R20.64] ;  /* 0x0000000414157981 */ /* 0x000f24000c2e1900 */
[--C-:B01----:R-:W-:Y:S02]  /*07b0*/  IMAD.WIDE R14, R6, 0x4, R10.reuse ;  /* 0x00000004060e7825 */ /* 0x103fe400078e020a */
[----:B------:R-:W4:Y:S02]  /*07c0*/  LDG.E.EL R26, desc[UR4][R26.64] ;  /* 0x000000041a1a7981 */ /* 0x000f24000c2e1900 */
[----:B------:R-:W-:-:S02]  /*07d0*/  IMAD.WIDE R10, R7, 0x4, R10 ;  /* 0x00000004070a7825 */ /* 0x000fc400078e020a */
[----:B------:R-:W4:Y:S04]  /*07e0*/  LDG.E.EL R7, desc[UR4][R14.64] ;  /* 0x000000040e077981 */ /* 0x000f28000c2e1900 */
[----:B------:R-:W4:Y:S04]  /*07f0*/  LDG.E.EL R8, desc[UR4][R8.64] ;  /* 0x0000000408087981 */ /* 0x000f28000c2e1900 */
[----:B------:R0:W4:Y:S02]  /*0800*/  LDG.E.EL R11, desc[UR4][R10.64] ;  /* 0x000000040a0b7981 */ /* 0x000124000c2e1900 */
[----:B0-----:R-:W-:-:S02]  /*0810*/  IMAD.MOV.U32 R10, RZ, RZ, 0x3e800000 ;  /* 0x3e800000ff0a7424 */ /* 0x001fc400078e00ff */
[----:B---3--:R-:W-:-:S04]  /*0820*/  FADD R2, R2, 9.9999997473787516356e-06 ;  /* 0x3727c5ac02027421 */ /* 0x008fc80000000000 */
[----:B------:R-:W0:Y:S01]  /*0830*/  MUFU.SQRT R16, R2 ;  /* 0x0000000200107308 */ /* 0x000e220000002000 */
[----:B--2---:R-:W-:-:S07]  /*0840*/  FADD R18, R18, 9.9999997473787516356e-06 ;  /* 0x3727c5ac12127421 */ /* 0x004fce0000000000 */
[----:B------:R-:W1:Y:S01]  /*0850*/  MUFU.SQRT R19, R18 ;  /* 0x0000001200137308 */ /* 0x000e620000002000 */
[C---:B0-----:R-:W-:Y:S02]  /*0860*/  FSETP.GT.AND P0, PT, R16.reuse, 8.50705917302346158658e+37, PT ;  /* 0x7e8000001000780b */ /* 0x041fe40003f04000 */
[----:B------:R-:W-:Y:S02]  /*0870*/  FSETP.GEU.AND P2, PT, R16, 1.175494350822287508e-38, PT ;  /* 0x008000001000780b */ /* 0x000fe40003f4e000 */
[C---:B-1----:R-:W-:Y:S02]  /*0880*/  FSETP.GT.AND P1, PT, R19.reuse, 8.50705917302346158658e+37, PT ;  /* 0x7e8000001300780b */ /* 0x042fe40003f24000 */
[----:B------:R-:W-:-:S07]  /*0890*/  FSETP.GEU.AND P3, PT, R19, 1.175494350822287508e-38, PT ;  /* 0x008000001300780b */ /* 0x000fce0003f6e000 */
[----:B------:R-:W-:-:S04]  /*08a0*/  @P0 FMUL R16, R16, 0.25 ;  /* 0x3e80000010100820 */ /* 0x000fc80000400000 */
[----:B------:R-:W-:Y:S01]  /*08b0*/  @!P2 FMUL R16, R16, 16777216 ;  /* 0x4b8000001010a820 */ /* 0x000fe20000400000 */
[----:B------:R-:W-:-:S05]  /*08c0*/  @P1 FMUL R19, R19, 0.25 ;  /* 0x3e80000013131820 */ /* 0x000fca0000400000 */
[----:B------:R-:W0:Y:S01]  /*08d0*/  MUFU.RCP R16, R16 ;  /* 0x0000001000107308 */ /* 0x000e220000001000 */
[----:B------:R-:W-:Y:S01]  /*08e0*/  @!P3 FMUL R19, R19, 16777216 ;  /* 0x4b8000001313b820 */ /* 0x000fe20000400000 */
[----:B------:R-:W-:-:S06]  /*08f0*/  FSEL R15, R10, 1, P0 ;  /* 0x3f8000000a0f7808 */ /* 0x000fcc0000000000 */
[----:B------:R-:W1:Y:S01]  /*0900*/  MUFU.RCP R9, R19 ;  /* 0x0000001300097308 */ /* 0x000e620000001000 */
[----:B------:R-:W-:Y:S01]  /*0910*/  @!P2 FMUL R15, R15, 16777216 ;  /* 0x4b8000000f0fa820 */ /* 0x000fe20000400000 */
[----:B------:R-:W-:-:S03]  /*0920*/  FSEL R10, R10, 1, P1 ;  /* 0x3f8000000a0a7808 */ /* 0x000fc60000800000 */
[----:B0-----:R-:W-:Y:S02]  /*0930*/  FMUL R15, R16, R15 ;  /* 0x0000000f100f7220 */ /* 0x001fe40000400000 */
[----:B------:R-:W-:Y:S01]  /*0940*/  @!P3 FMUL R10, R10, 16777216 ;  /* 0x4b8000000a0ab820 */ /* 0x000fe20000400000 */
[C---:B-----5:R-:W-:Y:S01]  /*0950*/  FADD R6, -R12.reuse, R3 ;  /* 0x000000030c067221 */ /* 0x060fe20000000100 */
[C---:B------:R-:W-:Y:S01]  /*0960*/  FADD R4, -R12.reuse, R4 ;  /* 0x000000040c047221 */ /* 0x040fe20000000100 */
[----:B------:R-:W0:Y:S01]  /*0970*/  LDC.64 R2, c[0x0][0x240] ;  /* 0x00009000ff027b82 */ /* 0x000e220000000a00 */
[C---:B------:R-:W-:Y:S01]  /*0980*/  FADD R0, -R12.reuse, R0 ;  /* 0x000000000c007221 */ /* 0x040fe20000000100 */
[----:B------:R-:W-:Y:S01]  /*0990*/  FADD R28, -R12, R28 ;  /* 0x0000001c0c1c7221 */ /* 0x000fe20000000100 */
[C---:B------:R-:W-:Y:S02]  /*09a0*/  FMUL R14, R15.reuse, R4 ;  /* 0x000000040f0e7220 */ /* 0x040fe40000400000 */
[C---:B------:R-:W-:Y:S01]  /*09b0*/  FMUL R12, R15.reuse, R0 ;  /* 0x000000000f0c7220 */ /* 0x040fe20000400000 */
[C---:B------:R-:W-:Y:S01]  /*09c0*/  FMUL R28, R15.reuse, R28 ;  /* 0x0000001c0f1c7220 */ /* 0x040fe20000400000 */
[----:B------:R-:W-:Y:S01]  /*09d0*/  FMUL R15, R15, R6 ;  /* 0x000000060f0f7220 */ /* 0x000fe20000400000 */
[----:B-1----:R-:W-:Y:S01]  /*09e0*/  FMUL R10, R9, R10 ;  /* 0x0000000a090a7220 */ /* 0x002fe20000400000 */
[C---:B------:R-:W-:Y:S01]  /*09f0*/  FADD R17, -R22.reuse, R17 ;  /* 0x0000001116117221 */ /* 0x040fe20000000100 */
[C---:B------:R-:W-:Y:S01]  /*0a00*/  FADD R13, -R22.reuse, R13 ;  /* 0x0000000d160d7221 */ /* 0x040fe20000000100 */
[C---:B----4-:R-:W-:Y:S01]  /*0a10*/  FADD R25, -R22.reuse, R25 ;  /* 0x0000001916197221 */ /* 0x050fe20000000100 */
[----:B------:R-:W-:-:S03]  /*0a20*/  FADD R21, -R22, R21 ;  /* 0x0000001516157221 */ /* 0x000fc60000000100 */
[C---:B------:R-:W-:Y:S01]  /*0a30*/  FMUL R4, R10.reuse, R25 ;  /* 0x000000190a047220 */ /* 0x040fe20000400000 */
[C---:B------:R-:W-:Y:S01]  /*0a40*/  FMUL R6, R10.reuse, R17 ;  /* 0x000000110a067220 */ /* 0x040fe20000400000 */
[C---:B------:R-:W-:Y:S01]  /*0a50*/  FMUL R13, R10.reuse, R13 ;  /* 0x0000000d0a0d7220 */ /* 0x040fe20000400000 */
[----:B------:R-:W-:Y:S01]  /*0a60*/  FMUL R0, R10, R21 ;  /* 0x000000150a007220 */ /* 0x000fe20000400000 */
[C-C-:B------:R-:W-:Y:S01]  /*0a70*/  FFMA R15, R26.reuse, R15, R7.reuse ;  /* 0x0000000f1a0f7223 */ /* 0x140fe20000000007 */
[C-C-:B------:R-:W-:Y:S01]  /*0a80*/  FFMA R14, R26.reuse, R14, R7.reuse ;  /* 0x0000000e1a0e7223 */ /* 0x140fe20000000007 */
[C-C-:B------:R-:W-:Y:S01]  /*0a90*/  FFMA R12, R26.reuse, R12, R7.reuse ;  /* 0x0000000c1a0c7223 */ /* 0x140fe20000000007 */
[----:B------:R-:W-:Y:S01]  /*0aa0*/  FFMA R7, R26, R28, R7 ;  /* 0x0000001c1a077223 */ /* 0x000fe20000000007 */
[C-C-:B------:R-:W-:Y:S01]  /*0ab0*/  FFMA R13, R8.reuse, R13, R11.reuse ;  /* 0x0000000d080d7223 */ /* 0x140fe2000000000b */
[C-C-:B------:R-:W-:Y:S01]  /*0ac0*/  FFMA R9, R8.reuse, R6, R11.reuse ;  /* 0x0000000608097223 */ /* 0x140fe2000000000b */
[C-C-:B------:R-:W-:Y:S01]  /*0ad0*/  FFMA R10, R8.reuse, R4, R11.reuse ;  /* 0x00000004080a7223 */ /* 0x140fe2000000000b */
[----:B------:R-:W-:Y:S01]  /*0ae0*/  FFMA R0, R8, R0, R11 ;  /* 0x0000000008007223 */ /* 0x000fe2000000000b */
[----:B------:R-:W-:-:S02]  /*0af0*/  FSETP.GEU.AND P6, PT, R7, RZ, PT ;  /* 0x000000ff0700720b */ /* 0x000fc40003fce000 */
[----:B------:R-:W-:Y:S02]  /*0b00*/  FSETP.GEU.AND P0, PT, R12, RZ, PT ;  /* 0x000000ff0c00720b */ /* 0x000fe40003f0e000 */
[----:B------:R-:W-:Y:S02]  /*0b10*/  SEL R7, R7, RZ, P6 ;  /* 0x000000ff07077207 */ /* 0x000fe40003000000 */
[----:B------:R-:W-:Y:S02]  /*0b20*/  FSETP.GEU.AND P1, PT, R14, RZ, PT ;  /* 0x000000ff0e00720b */ /* 0x000fe40003f2e000 */
[----:B------:R-:W-:Y:S02]  /*0b30*/  FSETP.GEU.AND P2, PT, R15, RZ, PT ;  /* 0x000000ff0f00720b */ /* 0x000fe40003f4e000 */
[----:B------:R-:W-:Y:S02]  /*0b40*/  FSETP.GEU.AND P3, PT, R0, RZ, PT ;  /* 0x000000ff0000720b */ /* 0x000fe40003f6e000 */
[----:B------:R-:W-:-:S02]  /*0b50*/  FSETP.GEU.AND P4, PT, R10, RZ, PT ;  /* 0x000000ff0a00720b */ /* 0x000fc40003f8e000 */
[----:B------:R-:W-:Y:S02]  /*0b60*/  FSETP.GEU.AND P5, PT, R9, RZ, PT ;  /* 0x000000ff0900720b */ /* 0x000fe40003fae000 */
[----:B------:R-:W-:Y:S01]  /*0b70*/  FSETP.GEU.AND P6, PT, R13, RZ, PT ;  /* 0x000000ff0d00720b */ /* 0x000fe20003fce000 */
[----:B0-----:R-:W-:Y:S01]  /*0b80*/  IMAD.WIDE R2, R5, 0x4, R2 ;  /* 0x0000000405027825 */ /* 0x001fe200078e0202 */
[----:B------:R-:W-:Y:S02]  /*0b90*/  SEL R6, R12, RZ, P0 ;  /* 0x000000ff0c067207 */ /* 0x000fe40000000000 */
[----:B------:R-:W-:Y:S02]  /*0ba0*/  SEL R5, R14, RZ, P1 ;  /* 0x000000ff0e057207 */ /* 0x000fe40000800000 */
[----:B------:R-:W-:Y:S02]  /*0bb0*/  SEL R4, R15, RZ, P2 ;  /* 0x000000ff0f047207 */ /* 0x000fe40001000000 */
[----:B------:R-:W-:-:S02]  /*0bc0*/  SEL R11, R0, RZ, P3 ;  /* 0x000000ff000b7207 */ /* 0x000fc40001800000 */
[----:B------:R-:W-:Y:S02]  /*0bd0*/  SEL R10, R10, RZ, P4 ;  /* 0x000000ff0a0a7207 */ /* 0x000fe40002000000 */
[----:B------:R-:W-:Y:S02]  /*0be0*/  SEL R9, R9, RZ, P5 ;  /* 0x000000ff09097207 */ /* 0x000fe40002800000 */
[----:B------:R-:W-:Y:S01]  /*0bf0*/  SEL R8, R13, RZ, P6 ;  /* 0x000000ff0d087207 */ /* 0x000fe20003000000 */
[----:B------:R-:W-:Y:S04]  /*0c00*/  STG.E.128 desc[UR4][R2.64], R4 ;  /* 0x0000000402007986 */ /* 0x000fe8000c101d04 */
[----:B------:R-:W-:Y:S01]  /*0c10*/  STG.E.128 desc[UR4][R2.64+0x800], R8 ;  /* 0x0008000802007986 */ /* 0x000fe2000c101d04 */
[----:B------:R-:W-:Y:S05]  /*0c20*/  EXIT ;  /* 0x000000000000794d */ /* 0x000fea0003800000 */
.L_x_0:
[----:B------:R-:W-:-:S00]  /*0c30*/  BRA `(.L_x_0) ;  /* 0xfffffffc00fc7947 */ /* 0x000fc0000383ffff */
[----:B------:R-:W-:-:S00]  /*0c40*/  NOP ;  /* 0x0000000000007918 */ /* 0x000fc00000000000 */
        /* <DEDUP_REMOVED lines=11> */
.L_x_1:


//--------------------- .nv.global.init           --------------------------
	.section	.nv.global.init,"aw",@progbits
.nv.global.init:
	.type		_$_str,@object
	.size		_$_str,(_$_str_$_2 - _$_str)
_$_str:
        /*0000*/ 	.byte	0x5f, 0x5f, 0x43, 0x55, 0x44, 0x41, 0x5f, 0x46, 0x54, 0x5a, 0x00
	.type		_$_str_$_2,@object
	.size		_$_str_$_2,(.L_1 - _$_str_$_2)
_$_str_$_2:
        /*000b*/ 	.byte	0x5f, 0x5f, 0x43, 0x55, 0x44, 0x41, 0x5f, 0x50, 0x52, 0x45, 0x43, 0x5f, 0x53, 0x51, 0x52, 0x54
        /*001b*/ 	.byte	0x00
.L_1:


//--------------------- .nv.constant0.triton_poi_fused__native_batch_norm_legit_no_training__unsafe_index_relu_23 --------------------------
	.section	.nv.constant0.triton_poi_fused__native_batch_norm_legit_no_training__unsafe_index_relu_23,"a",@progbits
	.sectionflags	@""
	.align	4
.nv.constant0.triton_poi_fused__native_batch_norm_legit_no_training__unsafe_index_relu_23:
	.zero		588
